//
// Generated by NVIDIA NVVM Compiler
//
// Compiler Build ID: CL-36424714
// Cuda compilation tools, release 13.0, V13.0.88
// Based on NVVM 20.0.0
//

.version 9.0
.target sm_100
.address_size 64

	// .globl	_Z27findArithmeticNumbersKernelPjS_ii
// _ZZ27findArithmeticNumbersKernelPjS_iiE8counters has been demoted

.visible .entry _Z27findArithmeticNumbersKernelPjS_ii(
	.param .u64 .ptr .align 1 _Z27findArithmeticNumbersKernelPjS_ii_param_0,
	.param .u64 .ptr .align 1 _Z27findArithmeticNumbersKernelPjS_ii_param_1,
	.param .u32 _Z27findArithmeticNumbersKernelPjS_ii_param_2,
	.param .u32 _Z27findArithmeticNumbersKernelPjS_ii_param_3
)
{
	.reg .pred 	%p<12>;
	.reg .b32 	%r<84>;
	.reg .b64 	%rd<5>;
	// demoted variable
	.shared .align 4 .b8 _ZZ27findArithmeticNumbersKernelPjS_iiE8counters[8];
	ld.param.u64 	%rd1, [_Z27findArithmeticNumbersKernelPjS_ii_param_0];
	ld.param.u64 	%rd2, [_Z27findArithmeticNumbersKernelPjS_ii_param_1];
	ld.param.u32 	%r37, [_Z27findArithmeticNumbersKernelPjS_ii_param_2];
	ld.param.u32 	%r38, [_Z27findArithmeticNumbersKernelPjS_ii_param_3];
	mov.b32 	%r39, 0;
	st.shared.u32 	[_ZZ27findArithmeticNumbersKernelPjS_iiE8counters], %r39;
	st.shared.u32 	[_ZZ27findArithmeticNumbersKernelPjS_iiE8counters+4], %r39;
	mov.u32 	%r40, %ctaid.x;
	mov.u32 	%r41, %ntid.x;
	mov.u32 	%r1, %tid.x;
	mad.lo.s32 	%r2, %r40, %r41, %r1;
	setp.ge.u32 	%p1, %r2, %r38;
	@%p1 bra 	$L__BB0_13;
	add.s32 	%r80, %r37, %r2;
	and.b32  	%r43, %r80, 1;
	setp.eq.b32 	%p2, %r43, 1;
	mov.b32 	%r81, 1;
	mov.u32 	%r82, %r81;
	@%p2 bra 	$L__BB0_4;
	mov.b32 	%r69, 2;
	mov.b32 	%r82, 1;
	mov.u32 	%r66, %r80;
	mov.u32 	%r81, %r82;
$L__BB0_3:
	add.s32 	%r82, %r82, 1;
	add.s32 	%r81, %r81, %r69;
	shl.b32 	%r69, %r69, 1;
	shr.u32 	%r80, %r66, 1;
	and.b32  	%r46, %r66, 2;
	setp.eq.s32 	%p3, %r46, 0;
	mov.u32 	%r66, %r80;
	@%p3 bra 	$L__BB0_3;
$L__BB0_4:
	setp.lt.u32 	%p4, %r80, 9;
	@%p4 bra 	$L__BB0_10;
	mov.b32 	%r73, 3;
$L__BB0_6:
	rem.u32 	%r49, %r80, %r73;
	setp.ne.s32 	%p5, %r49, 0;
	mov.b32 	%r78, 1;
	mov.u32 	%r79, %r78;
	@%p5 bra 	$L__BB0_9;
	mov.b32 	%r79, 1;
	mov.u32 	%r78, %r79;
	mov.u32 	%r77, %r73;
$L__BB0_8:
	add.s32 	%r78, %r78, 1;
	add.s32 	%r79, %r79, %r77;
	mul.lo.s32 	%r77, %r77, %r73;
	div.u32 	%r80, %r80, %r73;
	rem.u32 	%r51, %r80, %r73;
	setp.eq.s32 	%p6, %r51, 0;
	@%p6 bra 	$L__BB0_8;
$L__BB0_9:
	mul.lo.s32 	%r82, %r78, %r82;
	mul.lo.s32 	%r81, %r79, %r81;
	add.s32 	%r73, %r73, 2;
	mul.lo.s32 	%r52, %r73, %r73;
	setp.le.u32 	%p7, %r52, %r80;
	@%p7 bra 	$L__BB0_6;
$L__BB0_10:
	setp.gt.u32 	%p8, %r80, 1;
	mad.lo.s32 	%r53, %r81, %r80, %r81;
	selp.b32 	%r54, %r53, %r81, %p8;
	selp.u32 	%r55, 1, 0, %p8;
	shl.b32 	%r36, %r82, %r55;
	rem.u32 	%r56, %r54, %r36;
	setp.ne.s32 	%p9, %r56, 0;
	@%p9 bra 	$L__BB0_13;
	atom.shared.add.u32 	%r57, [_ZZ27findArithmeticNumbersKernelPjS_iiE8counters], 1;
	setp.lt.u32 	%p10, %r36, 3;
	@%p10 bra 	$L__BB0_13;
	atom.shared.add.u32 	%r58, [_ZZ27findArithmeticNumbersKernelPjS_iiE8counters+4], 1;
$L__BB0_13:
	bar.sync 	0;
	setp.ne.s32 	%p11, %r1, 0;
	@%p11 bra 	$L__BB0_15;
	ld.shared.u32 	%r59, [_ZZ27findArithmeticNumbersKernelPjS_iiE8counters];
	cvta.to.global.u64 	%rd3, %rd1;
	atom.global.add.u32 	%r60, [%rd3], %r59;
	ld.shared.u32 	%r61, [_ZZ27findArithmeticNumbersKernelPjS_iiE8counters+4];
	cvta.to.global.u64 	%rd4, %rd2;
	atom.global.add.u32 	%r62, [%rd4], %r61;
$L__BB0_15:
	ret;

}


// ===== COMPILED SASS (sm_100) =====

	.target	sm_100

	.elftype	@"ET_EXEC"


//--------------------- .note.nv.tkinfo           --------------------------
	.section	.note.nv.tkinfo,"",@"SHT_NOTE"
	.sectionflags	@"SHF_NOTE_NV_TKINFO"
	.tkinfo
        /*0018*/ 	.word	0x00000002
        /*0030*/ 	.string	""
        /*0030*/ 	.string	"ptxas"
        /*0030*/ 	.string	"Cuda compilation tools, release 13.0, V13.0.88"
        /*0030*/ 	.string	"Build cuda_13.0.r13.0/compiler.36424714_0"
        /*0030*/ 	.string	"-arch sm_100 -m 64 "



//--------------------- .note.nv.cuinfo           --------------------------
	.section	.note.nv.cuinfo,"",@"SHT_NOTE"
	.sectionflags	@"SHF_NOTE_NV_CUINFO"
        /*0018*/ 	.short	0x0002
        /*001a*/ 	.short	0x0064
        /*001c*/ 	.short	0x0082
	.zero		2


//--------------------- .nv.info                  --------------------------
	.section	.nv.info,"",@"SHT_CUDA_INFO"
	.align	4


	//----- nvinfo : EIATTR_REGCOUNT
	.align		4
        /*0000*/ 	.byte	0x04, 0x2f
        /*0002*/ 	.short	(.L_1 - .L_0)
	.align		4
.L_0:
        /*0004*/ 	.word	index@(_Z27findArithmeticNumbersKernelPjS_ii)
        /*0008*/ 	.word	0x0000000f


	//----- nvinfo : EIATTR_FRAME_SIZE
	.align		4
.L_1:
        /*000c*/ 	.byte	0x04, 0x11
        /*000e*/ 	.short	(.L_3 - .L_2)
	.align		4
.L_2:
        /*0010*/ 	.word	index@(_Z27findArithmeticNumbersKernelPjS_ii)
        /*0014*/ 	.word	0x00000000


	//----- nvinfo : EIATTR_MIN_STACK_SIZE
	.align		4
.L_3:
        /*0018*/ 	.byte	0x04, 0x12
        /*001a*/ 	.short	(.L_5 - .L_4)
	.align		4
.L_4:
        /*001c*/ 	.word	index@(_Z27findArithmeticNumbersKernelPjS_ii)
        /*0020*/ 	.word	0x00000000
.L_5:


//--------------------- .nv.compat                --------------------------
	.section	.nv.compat,"",@"SHT_CUDA_COMPAT_INFO"
	.align	4
        /*0000*/ 	.byte	0x02, 0x09, 0x00, 0x00, 0x02, 0x02, 0x01, 0x00, 0x02, 0x05, 0x05, 0x00, 0x03, 0x07, 0x01, 0x01
        /*0010*/ 	.byte	0x02, 0x03, 0x00, 0x00, 0x02, 0x06, 0x01, 0x00, 0x04, 0x0b, 0x08, 0x00, 0x09, 0x00, 0x00, 0x00
        /*0020*/ 	.byte	0x00, 0x00, 0x00, 0x00


//--------------------- .nv.info._Z27findArithmeticNumbersKernelPjS_ii --------------------------
	.section	.nv.info._Z27findArithmeticNumbersKernelPjS_ii,"",@"SHT_CUDA_INFO"
	.sectionflags	@""
	.align	4


	//----- nvinfo : EIATTR_CUDA_API_VERSION
	.align		4
        /*0000*/ 	.byte	0x04, 0x37
        /*0002*/ 	.short	(.L_7 - .L_6)
.L_6:
        /*0004*/ 	.word	0x00000082


	//----- nvinfo : EIATTR_KPARAM_INFO
	.align		4
.L_7:
        /*0008*/ 	.byte	0x04, 0x17
        /*000a*/ 	.short	(.L_9 - .L_8)
.L_8:
        /*000c*/ 	.word	0x00000000
        /*0010*/ 	.short	0x0003
        /*0012*/ 	.short	0x0014
        /*0014*/ 	.byte	0x00, 0xf0, 0x11, 0x00


	//----- nvinfo : EIATTR_KPARAM_INFO
	.align		4
.L_9:
        /*0018*/ 	.byte	0x04, 0x17
        /*001a*/ 	.short	(.L_11 - .L_10)
.L_10:
        /*001c*/ 	.word	0x00000000
        /*0020*/ 	.short	0x0002
        /*0022*/ 	.short	0x0010
        /*0024*/ 	.byte	0x00, 0xf0, 0x11, 0x00


	//----- nvinfo : EIATTR_KPARAM_INFO
	.align		4
.L_11:
        /*0028*/ 	.byte	0x04, 0x17
        /*002a*/ 	.short	(.L_13 - .L_12)
.L_12:
        /*002c*/ 	.word	0x00000000
        /*0030*/ 	.short	0x0001
        /*0032*/ 	.short	0x0008
        /*0034*/ 	.byte	0x00, 0xf5, 0x21, 0x00


	//----- nvinfo : EIATTR_KPARAM_INFO
	.align		4
.L_13:
        /*0038*/ 	.byte	0x04, 0x17
        /*003a*/ 	.short	(.L_15 - .L_14)
.L_14:
        /*003c*/ 	.word	0x00000000
        /*0040*/ 	.short	0x0000
        /*0042*/ 	.short	0x0000
        /*0044*/ 	.byte	0x00, 0xf5, 0x21, 0x00


	//----- nvinfo : EIATTR_SPARSE_MMA_MASK
	.align		4
.L_15:
        /*0048*/ 	.byte	0x03, 0x50
        /*004a*/ 	.short	0x0000


	//----- nvinfo : EIATTR_MAXREG_COUNT
	.align		4
        /*004c*/ 	.byte	0x03, 0x1b
        /*004e*/ 	.short	0x00ff


	//----- nvinfo : EIATTR_NUM_BARRIERS
	.align		4
        /*0050*/ 	.byte	0x02, 0x4c
        /*0052*/ 	.byte	0x01
	.zero		1


	//----- nvinfo : EIATTR_MERCURY_ISA_VERSION
	.align		4
        /*0054*/ 	.byte	0x03, 0x5f
        /*0056*/ 	.short	0x0101


	//----- nvinfo : EIATTR_VRC_CTA_INIT_COUNT
	.align		4
        /*0058*/ 	.byte	0x02, 0x4a
	.zero		1
	.zero		1


	//----- nvinfo : EIATTR_EXIT_INSTR_OFFSETS
	.align		4
        /*005c*/ 	.byte	0x04, 0x1c
        /*005e*/ 	.short	(.L_17 - .L_16)


	//   ....[0]....
.L_16:
        /*0060*/ 	.word	0x00000800


	//   ....[1]....
        /*0064*/ 	.word	0x000008a0


	//----- nvinfo : EIATTR_CRS_STACK_SIZE
	.align		4
.L_17:
        /*0068*/ 	.byte	0x04, 0x1e
        /*006a*/ 	.short	(.L_19 - .L_18)
.L_18:
        /*006c*/ 	.word	0x00000000


	//----- nvinfo : EIATTR_CBANK_PARAM_SIZE
	.align		4
.L_19:
        /*0070*/ 	.byte	0x03, 0x19
        /*0072*/ 	.short	0x0018


	//----- nvinfo : EIATTR_PARAM_CBANK
	.align		4
        /*0074*/ 	.byte	0x04, 0x0a
        /*0076*/ 	.short	(.L_21 - .L_20)
	.align		4
.L_20:
        /*0078*/ 	.word	index@(.nv.constant0._Z27findArithmeticNumbersKernelPjS_ii)
        /*007c*/ 	.short	0x0380
        /*007e*/ 	.short	0x0018


	//----- nvinfo : EIATTR_SW_WAR
	.align		4
.L_21:
        /*0080*/ 	.byte	0x04, 0x36
        /*0082*/ 	.short	(.L_23 - .L_22)
.L_22:
        /*0084*/ 	.word	0x00000008
.L_23:


//--------------------- .nv.callgraph             --------------------------
	.section	.nv.callgraph,"",@"SHT_CUDA_CALLGRAPH"
	.align	4
	.sectionentsize	8
	.align		4
        /*0000*/ 	.word	0x00000000
	.align		4
        /*0004*/ 	.word	0xffffffff
	.align		4
        /*0008*/ 	.word	0x00000000
	.align		4
        /*000c*/ 	.word	0xfffffffe
	.align		4
        /*0010*/ 	.word	0x00000000
	.align		4
        /*0014*/ 	.word	0xfffffffd
	.align		4
        /*0018*/ 	.word	0x00000000
	.align		4
        /*001c*/ 	.word	0xfffffffc


//--------------------- .text._Z27findArithmeticNumbersKernelPjS_ii --------------------------
	.section	.text._Z27findArithmeticNumbersKernelPjS_ii,"ax",@progbits
	.align	128
        .global         _Z27findArithmeticNumbersKernelPjS_ii
        .type           _Z27findArithmeticNumbersKernelPjS_ii,@function
        .size           _Z27findArithmeticNumbersKernelPjS_ii,(.L_x_13 - _Z27findArithmeticNumbersKernelPjS_ii)
        .other          _Z27findArithmeticNumbersKernelPjS_ii,@"STO_CUDA_ENTRY STV_DEFAULT"
_Z27findArithmeticNumbersKernelPjS_ii:
.text._Z27findArithmeticNumbersKernelPjS_ii:
[----:B------:R-:W-:Y:S08]  /*0000*/  LDC R1, c[0x0][0x37c] ;  /* 0x0000df00ff017b82 */ /* 0x000ff00000000800 */
[----:B------:R-:W0:Y:S01]  /*0010*/  S2UR UR5, SR_CgaCtaId ;  /* 0x00000000000579c3 */ /* 0x000e220000008800 */
[----:B------:R-:W1:Y:S01]  /*0020*/  S2R R0, SR_TID.X ;  /* 0x0000000000007919 */ /* 0x000e620000002100 */
[----:B------:R-:W-:Y:S01]  /*0030*/  UMOV UR4, 0x400 ;  /* 0x0000040000047882 */ /* 0x000fe20000000000 */
[----:B------:R-:W-:Y:S05]  /*0040*/  BSSY.RECONVERGENT B0, `(.L_x_0) ;  /* 0x0000079000007945 */ /* 0x000fea0003800200 */
[----:B------:R-:W1:Y:S08]  /*0050*/  S2UR UR6, SR_CTAID.X ;  /* 0x00000000000679c3 */ /* 0x000e700000002500 */
[----:B------:R-:W1:Y:S01]  /*0060*/  LDC R3, c[0x0][0x360] ;  /* 0x0000d800ff037b82 */ /* 0x000e620000000800 */
[----:B0-----:R-:W-:Y:S01]  /*0070*/  ULEA UR4, UR5, UR4, 0x18 ;  /* 0x0000000405047291 */ /* 0x001fe2000f8ec0ff */
[----:B------:R-:W0:Y:S08]  /*0080*/  LDCU UR5, c[0x0][0x394] ;  /* 0x00007280ff0577ac */ /* 0x000e300008000800 */
[----:B------:R-:W-:Y:S01]  /*0090*/  STS.64 [UR4], RZ ;  /* 0x000000ffff007988 */ /* 0x000fe20008000a04 */
[----:B-1----:R-:W-:-:S05]  /*00a0*/  IMAD R3, R3, UR6, R0 ;  /* 0x0000000603037c24 */ /* 0x002fca000f8e0200 */
[----:B0-----:R-:W-:-:S13]  /*00b0*/  ISETP.GE.U32.AND P0, PT, R3, UR5, PT ;  /* 0x0000000503007c0c */ /* 0x001fda000bf06070 */
[----:B------:R-:W-:Y:S05]  /*00c0*/  @P0 BRA `(.L_x_1) ;  /* 0x0000000400c00947 */ /* 0x000fea0003800000 */
[----:B------:R-:W0:Y:S01]  /*00d0*/  LDCU UR4, c[0x0][0x390] ;  /* 0x00007200ff0477ac */ /* 0x000e220008000800 */
[----:B------:R-:W-:Y:S01]  /*00e0*/  BSSY.RECONVERGENT B1, `(.L_x_2) ;  /* 0x0000014000017945 */ /* 0x000fe20003800200 */
[----:B------:R-:W-:Y:S02]  /*00f0*/  HFMA2 R4, -RZ, RZ, 0, 5.9604644775390625e-08 ;  /* 0x00000001ff047431 */ /* 0x000fe400000001ff */
[----:B0-----:R-:W-:-:S05]  /*0100*/  VIADD R3, R3, UR4 ;  /* 0x0000000403037c36 */ /* 0x001fca0008000000 */
[----:B------:R-:W-:-:S04]  /*0110*/  LOP3.LUT R2, R3, 0x1, RZ, 0xc0, !PT ;  /* 0x0000000103027812 */ /* 0x000fc800078ec0ff */
[----:B------:R-:W-:Y:S01]  /*0120*/  ISETP.NE.U32.AND P0, PT, R2, 0x1, PT ;  /* 0x000000010200780c */ /* 0x000fe20003f05070 */
[----:B------:R-:W-:-:S12]  /*0130*/  IMAD.MOV.U32 R2, RZ, RZ, 0x1 ;  /* 0x00000001ff027424 */ /* 0x000fd800078e00ff */
[----:B------:R-:W-:Y:S05]  /*0140*/  @!P0 BRA `(.L_x_3) ;  /* 0x0000000000348947 */ /* 0x000fea0003800000 */
[----:B------:R-:W-:Y:S01]  /*0150*/  BSSY.RECONVERGENT B2, `(.L_x_4) ;  /* 0x000000b000027945 */ /* 0x000fe20003800200 */
[----:B------:R-:W-:Y:S01]  /*0160*/  IMAD.MOV.U32 R5, RZ, RZ, R3 ;  /* 0x000000ffff057224 */ /* 0x000fe200078e0003 */
[----:B------:R-:W-:Y:S01]  /*0170*/  MOV R4, 0x1 ;  /* 0x0000000100047802 */ /* 0x000fe20000000f00 */
[----:B------:R-:W-:Y:S02]  /*0180*/  IMAD.MOV.U32 R3, RZ, RZ, 0x2 ;  /* 0x00000002ff037424 */ /* 0x000fe400078e00ff */
[----:B------:R-:W-:-:S07]  /*0190*/  IMAD.MOV.U32 R2, RZ, RZ, 0x1 ;  /* 0x00000001ff027424 */ /* 0x000fce00078e00ff */
.L_x_5:
[----:B------:R-:W-:Y:S01]  /*01a0*/  LOP3.LUT P0, RZ, R5, 0x2, RZ, 0xc0, !PT ;  /* 0x0000000205ff7812 */ /* 0x000fe2000780c0ff */
[----:B------:R-:W-:Y:S01]  /*01b0*/  VIADD R4, R4, 0x1 ;  /* 0x0000000104047836 */ /* 0x000fe20000000000 */
[C---:B------:R-:W-:Y:S01]  /*01c0*/  IADD3 R2, PT, PT, R3.reuse, R2, RZ ;  /* 0x0000000203027210 */ /* 0x040fe20007ffe0ff */
[----:B------:R-:W-:Y:S01]  /*01d0*/  IMAD.SHL.U32 R3, R3, 0x2, RZ ;  /* 0x0000000203037824 */ /* 0x000fe200078e00ff */
[----:B------:R-:W-:-:S09]  /*01e0*/  SHF.R.U32.HI R5, RZ, 0x1, R5 ;  /* 0x00000001ff057819 */ /* 0x000fd20000011605 */
[----:B------:R-:W-:Y:S05]  /*01f0*/  @!P0 BRA `(.L_x_5) ;  /* 0xfffffffc00e88947 */ /* 0x000fea000383ffff */
[----:B------:R-:W-:Y:S05]  /*0200*/  BSYNC.RECONVERGENT B2 ;  /* 0x0000000000027941 */ /* 0x000fea0003800200 */
.L_x_4:
[----:B------:R-:W-:-:S07]  /*0210*/  IMAD.MOV.U32 R3, RZ, RZ, R5 ;  /* 0x000000ffff037224 */ /* 0x000fce00078e0005 */
.L_x_3:
[----:B------:R-:W-:Y:S05]  /*0220*/  BSYNC.RECONVERGENT B1 ;  /* 0x0000000000017941 */ /* 0x000fea0003800200 */
.L_x_2:
[----:B------:R-:W-:Y:S01]  /*0230*/  ISETP.GE.U32.AND P0, PT, R3, 0x9, PT ;  /* 0x000000090300780c */ /* 0x000fe20003f06070 */
[----:B------:R-:W-:-:S12]  /*0240*/  BSSY.RECONVERGENT B1, `(.L_x_6) ;  /* 0x000003a000017945 */ /* 0x000fd80003800200 */
[----:B------:R-:W-:Y:S05]  /*0250*/  @!P0 BRA `(.L_x_7) ;  /* 0x0000000000e08947 */ /* 0x000fea0003800000 */
[----:B------:R-:W-:-:S07]  /*0260*/  MOV R6, 0x3 ;  /* 0x0000000300067802 */ /* 0x000fce0000000f00 */
.L_x_11:
[----:B------:R-:W0:Y:S01]  /*0270*/  I2F.U32.RP R5, R6 ;  /* 0x0000000600057306 */ /* 0x000e220000209000 */
[----:B------:R-:W-:Y:S07]  /*0280*/  BSSY.RECONVERGENT B2, `(.L_x_8) ;  /* 0x000002f000027945 */ /* 0x000fee0003800200 */
[----:B0-----:R-:W0:Y:S02]  /*0290*/  MUFU.RCP R5, R5 ;  /* 0x0000000500057308 */ /* 0x001e240000001000 */
[----:B0-----:R-:W-:-:S02]  /*02a0*/  VIADD R8, R5, 0xffffffe ;  /* 0x0ffffffe05087836 */ /* 0x001fc40000000000 */
[----:B------:R-:W-:-:S04]  /*02b0*/  IMAD.MOV.U32 R5, RZ, RZ, 0x1 ;  /* 0x00000001ff057424 */ /* 0x000fc800078e00ff */
[----:B------:R0:W1:Y:S02]  /*02c0*/  F2I.FTZ.U32.TRUNC.NTZ R9, R8 ;  /* 0x0000000800097305 */ /* 0x000064000021f000 */
[----:B0-----:R-:W-:Y:S02]  /*02d0*/  HFMA2 R8, -RZ, RZ, 0, 0 ;  /* 0x00000000ff087431 */ /* 0x001fe400000001ff */
[----:B-1----:R-:W-:-:S04]  /*02e0*/  IMAD.MOV R7, RZ, RZ, -R9 ;  /* 0x000000ffff077224 */ /* 0x002fc800078e0a09 */
[----:B------:R-:W-:-:S04]  /*02f0*/  IMAD R7, R7, R6, RZ ;  /* 0x0000000607077224 */ /* 0x000fc800078e02ff */
[----:B------:R-:W-:Y:S01]  /*0300*/  IMAD.HI.U32 R10, R9, R7, R8 ;  /* 0x00000007090a7227 */ /* 0x000fe200078e0008 */
[----:B------:R-:W-:-:S05]  /*0310*/  LOP3.LUT R8, RZ, R6, RZ, 0x33, !PT ;  /* 0x00000006ff087212 */ /* 0x000fca00078e33ff */
[----:B------:R-:W-:-:S04]  /*0320*/  IMAD.HI.U32 R7, R10, R3, RZ ;  /* 0x000000030a077227 */ /* 0x000fc800078e00ff */
[----:B------:R-:W-:-:S04]  /*0330*/  IMAD.MOV R7, RZ, RZ, -R7 ;  /* 0x000000ffff077224 */ /* 0x000fc800078e0a07 */
[----:B------:R-:W-:-:S05]  /*0340*/  IMAD R7, R6, R7, R3 ;  /* 0x0000000706077224 */ /* 0x000fca00078e0203 */
[----:B------:R-:W-:-:S13]  /*0350*/  ISETP.GE.U32.AND P0, PT, R7, R6, PT ;  /* 0x000000060700720c */ /* 0x000fda0003f06070 */
[----:B------:R-:W-:Y:S01]  /*0360*/  @P0 IMAD.IADD R7, R7, 0x1, -R6 ;  /* 0x0000000107070824 */ /* 0x000fe200078e0a06 */
[----:B------:R-:W-:-:S04]  /*0370*/  ISETP.NE.U32.AND P0, PT, R6, RZ, PT ;  /* 0x000000ff0600720c */ /* 0x000fc80003f05070 */
[----:B------:R-:W-:-:S13]  /*0380*/  ISETP.GE.U32.AND P1, PT, R7, R6, PT ;  /* 0x000000060700720c */ /* 0x000fda0003f26070 */
[----:B------:R-:W-:-:S04]  /*0390*/  @P1 IADD3 R7, PT, PT, R7, -R6, RZ ;  /* 0x8000000607071210 */ /* 0x000fc80007ffe0ff */
[----:B------:R-:W-:-:S04]  /*03a0*/  SEL R7, R8, R7, !P0 ;  /* 0x0000000708077207 */ /* 0x000fc80004000000 */
[----:B------:R-:W-:Y:S01]  /*03b0*/  ISETP.NE.AND P1, PT, R7, RZ, PT ;  /* 0x000000ff0700720c */ /* 0x000fe20003f25270 */
[----:B------:R-:W-:-:S12]  /*03c0*/  IMAD.MOV.U32 R7, RZ, RZ, 0x1 ;  /* 0x00000001ff077424 */ /* 0x000fd800078e00ff */
[----:B------:R-:W-:Y:S05]  /*03d0*/  @P1 BRA `(.L_x_9) ;  /* 0x0000000000641947 */ /* 0x000fea0003800000 */
[----:B------:R-:W-:Y:S01]  /*03e0*/  MOV R7, 0x1 ;  /* 0x0000000100077802 */ /* 0x000fe20000000f00 */
[----:B------:R-:W-:Y:S02]  /*03f0*/  IMAD.MOV.U32 R5, RZ, RZ, 0x1 ;  /* 0x00000001ff057424 */ /* 0x000fe400078e00ff */
[----:B------:R-:W-:-:S07]  /*0400*/  IMAD.MOV.U32 R9, RZ, RZ, R6 ;  /* 0x000000ffff097224 */ /* 0x000fce00078e0006 */
.L_x_10:
[----:B------:R-:W-:-:S04]  /*0410*/  IMAD.HI.U32 R11, R10, R3, RZ ;  /* 0x000000030a0b7227 */ /* 0x000fc800078e00ff */
[----:B------:R-:W-:Y:S01]  /*0420*/  IMAD.IADD R7, R9, 0x1, R7 ;  /* 0x0000000109077824 */ /* 0x000fe200078e0207 */
[----:B------:R-:W-:Y:S01]  /*0430*/  IADD3 R12, PT, PT, -R11, RZ, RZ ;  /* 0x000000ff0b0c7210 */ /* 0x000fe20007ffe1ff */
[----:B------:R-:W-:Y:S02]  /*0440*/  VIADD R5, R5, 0x1 ;  /* 0x0000000105057836 */ /* 0x000fe40000000000 */
[----:B------:R-:W-:Y:S02]  /*0450*/  IMAD R9, R9, R6, RZ ;  /* 0x0000000609097224 */ /* 0x000fe400078e02ff */
[----:B------:R-:W-:-:S05]  /*0460*/  IMAD R3, R6, R12, R3 ;  /* 0x0000000c06037224 */ /* 0x000fca00078e0203 */
[----:B------:R-:W-:-:S13]  /*0470*/  ISETP.GE.U32.AND P1, PT, R3, R6, PT ;  /* 0x000000060300720c */ /* 0x000fda0003f26070 */
[----:B------:R-:W-:Y:S02]  /*0480*/  @P1 IMAD.IADD R3, R3, 0x1, -R6 ;  /* 0x0000000103031824 */ /* 0x000fe400078e0a06 */
[----:B------:R-:W-:-:S03]  /*0490*/  @P1 VIADD R11, R11, 0x1 ;  /* 0x000000010b0b1836 */ /* 0x000fc60000000000 */
[----:B------:R-:W-:-:S13]  /*04a0*/  ISETP.GE.U32.AND P2, PT, R3, R6, PT ;  /* 0x000000060300720c */ /* 0x000fda0003f46070 */
[----:B------:R-:W-:-:S04]  /*04b0*/  @P2 IADD3 R11, PT, PT, R11, 0x1, RZ ;  /* 0x000000010b0b2810 */ /* 0x000fc80007ffe0ff */
[----:B------:R-:W-:-:S05]  /*04c0*/  SEL R3, R8, R11, !P0 ;  /* 0x0000000b08037207 */ /* 0x000fca0004000000 */
[----:B------:R-:W-:-:S04]  /*04d0*/  IMAD.HI.U32 R11, R10, R3, RZ ;  /* 0x000000030a0b7227 */ /* 0x000fc800078e00ff */
[----:B------:R-:W-:-:S04]  /*04e0*/  IMAD.MOV R11, RZ, RZ, -R11 ;  /* 0x000000ffff0b7224 */ /* 0x000fc800078e0a0b */
[----:B------:R-:W-:-:S05]  /*04f0*/  IMAD R11, R6, R11, R3 ;  /* 0x0000000b060b7224 */ /* 0x000fca00078e0203 */
[----:B------:R-:W-:-:S13]  /*0500*/  ISETP.GE.U32.AND P1, PT, R11, R6, PT ;  /* 0x000000060b00720c */ /* 0x000fda0003f26070 */
[----:B------:R-:W-:-:S05]  /*0510*/  @P1 IMAD.IADD R11, R11, 0x1, -R6 ;  /* 0x000000010b0b1824 */ /* 0x000fca00078e0a06 */
[----:B------:R-:W-:-:S13]  /*0520*/  ISETP.GE.U32.AND P1, PT, R11, R6, PT ;  /* 0x000000060b00720c */ /* 0x000fda0003f26070 */
[----:B------:R-:W-:-:S04]  /*0530*/  @P1 IADD3 R11, PT, PT, R11, -R6, RZ ;  /* 0x800000060b0b1210 */ /* 0x000fc80007ffe0ff */
[----:B------:R-:W-:-:S04]  /*0540*/  SEL R11, R8, R11, !P0 ;  /* 0x0000000b080b7207 */ /* 0x000fc80004000000 */
[----:B------:R-:W-:-:S13]  /*0550*/  ISETP.NE.AND P1, PT, R11, RZ, PT ;  /* 0x000000ff0b00720c */ /* 0x000fda0003f25270 */
[----:B------:R-:W-:Y:S05]  /*0560*/  @!P1 BRA `(.L_x_10) ;  /* 0xfffffffc00a89947 */ /* 0x000fea000383ffff */
.L_x_9:
[----:B------:R-:W-:Y:S05]  /*0570*/  BSYNC.RECONVERGENT B2 ;  /* 0x0000000000027941 */ /* 0x000fea0003800200 */
.L_x_8:
[----:B------:R-:W-:Y:S01]  /*0580*/  IADD3 R6, PT, PT, R6, 0x2, RZ ;  /* 0x0000000206067810 */ /* 0x000fe20007ffe0ff */
[----:B------:R-:W-:Y:S02]  /*0590*/  IMAD R4, R5, R4, RZ ;  /* 0x0000000405047224 */ /* 0x000fe400078e02ff */
[----:B------:R-:W-:Y:S02]  /*05a0*/  IMAD R2, R7, R2, RZ ;  /* 0x0000000207027224 */ /* 0x000fe400078e02ff */
[----:B------:R-:W-:-:S05]  /*05b0*/  IMAD R8, R6, R6, RZ ;  /* 0x0000000606087224 */ /* 0x000fca00078e02ff */
[----:B------:R-:W-:-:S13]  /*05c0*/  ISETP.GT.U32.AND P0, PT, R8, R3, PT ;  /* 0x000000030800720c */ /* 0x000fda0003f04070 */
[----:B------:R-:W-:Y:S05]  /*05d0*/  @!P0 BRA `(.L_x_11) ;  /* 0xfffffffc00248947 */ /* 0x000fea000383ffff */
.L_x_7:
[----:B------:R-:W-:Y:S05]  /*05e0*/  BSYNC.RECONVERGENT B1 ;  /* 0x0000000000017941 */ /* 0x000fea0003800200 */
.L_x_6:
[----:B------:R-:W-:-:S04]  /*05f0*/  ISETP.GT.U32.AND P0, PT, R3, 0x1, PT ;  /* 0x000000010300780c */ /* 0x000fc80003f04070 */
[----:B------:R-:W-:-:S04]  /*0600*/  SEL R5, RZ, 0x1, !P0 ;  /* 0x00000001ff057807 */ /* 0x000fc80004000000 */
[----:B------:R-:W-:-:S04]  /*0610*/  SHF.L.U32 R9, R4, R5, RZ ;  /* 0x0000000504097219 */ /* 0x000fc800000006ff */
[----:B------:R-:W0:Y:S01]  /*0620*/  I2F.U32.RP R6, R9 ;  /* 0x0000000900067306 */ /* 0x000e220000209000 */
[----:B------:R-:W-:Y:S01]  /*0630*/  IADD3 R7, PT, PT, RZ, -R9, RZ ;  /* 0x80000009ff077210 */ /* 0x000fe20007ffe0ff */
[----:B------:R-:W-:Y:S01]  /*0640*/  @P0 IMAD R2, R2, R3, R2 ;  /* 0x0000000302020224 */ /* 0x000fe200078e0202 */
[----:B------:R-:W-:-:S05]  /*0650*/  ISETP.NE.U32.AND P1, PT, R9, RZ, PT ;  /* 0x000000ff0900720c */ /* 0x000fca0003f25070 */
[----:B0-----:R-:W0:Y:S02]  /*0660*/  MUFU.RCP R6, R6 ;  /* 0x0000000600067308 */ /* 0x001e240000001000 */
[----:B0-----:R-:W-:-:S06]  /*0670*/  VIADD R4, R6, 0xffffffe ;  /* 0x0ffffffe06047836 */ /* 0x001fcc0000000000 */
[----:B------:R0:W1:Y:S02]  /*0680*/  F2I.FTZ.U32.TRUNC.NTZ R5, R4 ;  /* 0x0000000400057305 */ /* 0x000064000021f000 */
[----:B0-----:R-:W-:Y:S02]  /*0690*/  IMAD.MOV.U32 R4, RZ, RZ, RZ ;  /* 0x000000ffff047224 */ /* 0x001fe400078e00ff */
[----:B-1----:R-:W-:-:S04]  /*06a0*/  IMAD R7, R7, R5, RZ ;  /* 0x0000000507077224 */ /* 0x002fc800078e02ff */
[----:B------:R-:W-:-:S06]  /*06b0*/  IMAD.HI.U32 R5, R5, R7, R4 ;  /* 0x0000000705057227 */ /* 0x000fcc00078e0004 */
[----:B------:R-:W-:-:S05]  /*06c0*/  IMAD.HI.U32 R5, R5, R2, RZ ;  /* 0x0000000205057227 */ /* 0x000fca00078e00ff */
[----:B------:R-:W-:-:S05]  /*06d0*/  IADD3 R5, PT, PT, -R5, RZ, RZ ;  /* 0x000000ff05057210 */ /* 0x000fca0007ffe1ff */
[----:B------:R-:W-:-:S05]  /*06e0*/  IMAD R2, R9, R5, R2 ;  /* 0x0000000509027224 */ /* 0x000fca00078e0202 */
[----:B------:R-:W-:-:S13]  /*06f0*/  ISETP.GE.U32.AND P0, PT, R2, R9, PT ;  /* 0x000000090200720c */ /* 0x000fda0003f06070 */
[----:B------:R-:W-:-:S05]  /*0700*/  @P0 IMAD.IADD R2, R2, 0x1, -R9 ;  /* 0x0000000102020824 */ /* 0x000fca00078e0a09 */
[----:B------:R-:W-:-:S13]  /*0710*/  ISETP.GE.U32.AND P0, PT, R2, R9, PT ;  /* 0x000000090200720c */ /* 0x000fda0003f06070 */
[----:B------:R-:W-:Y:S02]  /*0720*/  @P0 IADD3 R2, PT, PT, -R9, R2, RZ ;  /* 0x0000000209020210 */ /* 0x000fe40007ffe1ff */
[----:B------:R-:W-:-:S04]  /*0730*/  @!P1 LOP3.LUT R2, RZ, R9, RZ, 0x33, !PT ;  /* 0x00000009ff029212 */ /* 0x000fc800078e33ff */
[----:B------:R-:W-:-:S13]  /*0740*/  ISETP.NE.AND P0, PT, R2, RZ, PT ;  /* 0x000000ff0200720c */ /* 0x000fda0003f05270 */
[----:B------:R-:W-:Y:S05]  /*0750*/  @P0 BRA `(.L_x_1) ;  /* 0x00000000001c0947 */ /* 0x000fea0003800000 */
[----:B------:R-:W0:Y:S01]  /*0760*/  S2R R3, SR_CgaCtaId ;  /* 0x0000000000037919 */ /* 0x000e220000008800 */
[----:B------:R-:W-:Y:S02]  /*0770*/  ISETP.GE.U32.AND P0, PT, R9, 0x3, PT ;  /* 0x000000030900780c */ /* 0x000fe40003f06070 */
[----:B------:R-:W-:-:S04]  /*0780*/  MOV R2, 0x400 ;  /* 0x0000040000027802 */ /* 0x000fc80000000f00 */
[----:B0-----:R-:W-:-:S05]  /*0790*/  LEA R2, R3, R2, 0x18 ;  /* 0x0000000203027211 */ /* 0x001fca00078ec0ff */
[----:B------:R0:W-:Y:S02]  /*07a0*/  ATOMS.POPC.INC.32 RZ, [R2+URZ] ;  /* 0x0000000002ff7f8c */ /* 0x0001e4000d8000ff */
[----:B------:R-:W-:Y:S05]  /*07b0*/  @!P0 BRA `(.L_x_1) ;  /* 0x0000000000048947 */ /* 0x000fea0003800000 */
[----:B------:R1:W-:Y:S02]  /*07c0*/  ATOMS.POPC.INC.32 RZ, [R2+URZ+0x4] ;  /* 0x0000040002ff7f8c */ /* 0x0003e4000d8000ff */
.L_x_1:
[----:B------:R-:W-:Y:S05]  /*07d0*/  BSYNC.RECONVERGENT B0 ;  /* 0x0000000000007941 */ /* 0x000fea0003800200 */
.L_x_0:
[----:B------:R-:W-:Y:S01]  /*07e0*/  BAR.SYNC.DEFER_BLOCKING 0x0 ;  /* 0x0000000000007b1d */ /* 0x000fe20000010000 */
[----:B------:R-:W-:-:S13]  /*07f0*/  ISETP.NE.AND P0, PT, R0, RZ, PT ;  /* 0x000000ff0000720c */ /* 0x000fda0003f05270 */
[----:B------:R-:W-:Y:S05]  /*0800*/  @P0 EXIT ;  /* 0x000000000000094d */ /* 0x000fea0003800000 */
[----:B------:R-:W2:Y:S01]  /*0810*/  S2UR UR5, SR_CgaCtaId ;  /* 0x00000000000579c3 */ /* 0x000ea20000008800 */
[----:B------:R-:W-:-:S07]  /*0820*/  UMOV UR4, 0x400 ;  /* 0x0000040000047882 */ /* 0x000fce0000000000 */
[----:B01----:R-:W0:Y:S08]  /*0830*/  LDC.64 R2, c[0x0][0x380] ;  /* 0x0000e000ff027b82 */ /* 0x003e300000000a00 */
[----:B------:R-:W1:Y:S01]  /*0840*/  LDC.64 R4, c[0x0][0x388] ;  /* 0x0000e200ff047b82 */ /* 0x000e620000000a00 */
[----:B--2---:R-:W-:-:S09]  /*0850*/  ULEA UR4, UR5, UR4, 0x18 ;  /* 0x0000000405047291 */ /* 0x004fd2000f8ec0ff */
[----:B------:R-:W0:Y:S02]  /*0860*/  LDS.64 R6, [UR4] ;  /* 0x00000004ff067984 */ /* 0x000e240008000a00 */
[----:B------:R-:W0:Y:S02]  /*0870*/  LDCU.64 UR4, c[0x0][0x358] ;  /* 0x00006b00ff0477ac */ /* 0x000e240008000a00 */
[----:B0-----:R-:W-:Y:S04]  /*0880*/  REDG.E.ADD.STRONG.GPU desc[UR4][R2.64], R6 ;  /* 0x000000060200798e */ /* 0x001fe8000c12e104 */
[----:B-1----:R-:W-:Y:S01]  /*0890*/  REDG.E.ADD.STRONG.GPU desc[UR4][R4.64], R7 ;  /* 0x000000070400798e */ /* 0x002fe2000c12e104 */
[----:B------:R-:W-:Y:S05]  /*08a0*/  EXIT ;  /* 0x000000000000794d */ /* 0x000fea0003800000 */
.L_x_12:
[----:B------:R-:W-:-:S00]  /*08b0*/  BRA `(.L_x_12) ;  /* 0xfffffffc00fc7947 */ /* 0x000fc0000383ffff */
[----:B------:R-:W-:-:S00]  /*08c0*/  NOP ;  /* 0x0000000000007918 */ /* 0x000fc00000000000 */
        /* <DEDUP_REMOVED lines=11> */
.L_x_13:


//--------------------- .nv.shared._Z27findArithmeticNumbersKernelPjS_ii --------------------------
	.section	.nv.shared._Z27findArithmeticNumbersKernelPjS_ii,"aw",@nobits
	.sectionflags	@""
	.align	4
.nv.shared._Z27findArithmeticNumbersKernelPjS_ii:
	.zero		1032


//--------------------- .nv.shared.reserved.0     --------------------------
	.section	.nv.shared.reserved.0,"aw",@nobits
	.weak		__nv_reservedSMEM_offset_0_alias
	.size		__nv_reservedSMEM_offset_0_alias, 0, 64
	.other		__nv_reservedSMEM_offset_0_alias,@"STO_CUDA_RESERVED_SHARED STV_DEFAULT"
__nv_reservedSMEM_offset_0_alias:
	.zero		0
	.zero		64


//--------------------- .nv.constant0._Z27findArithmeticNumbersKernelPjS_ii --------------------------
	.section	.nv.constant0._Z27findArithmeticNumbersKernelPjS_ii,"a",@progbits
	.sectionflags	@""
	.align	4
.nv.constant0._Z27findArithmeticNumbersKernelPjS_ii:
	.zero		920


//--------------------- SYMBOLS --------------------------

	.type		.nv.reservedSmem.offset0,@object
	.size		.nv.reservedSmem.offset0,0x4
	.type		.nv.reservedSmem.cap,@object
	.size		.nv.reservedSmem.cap,0x4
